//
// Generated by NVIDIA NVVM Compiler
//
// Compiler Build ID: CL-36424714
// Cuda compilation tools, release 13.0, V13.0.88
// Based on NVVM 20.0.0
//

.version 9.0
.target sm_100
.address_size 64

	// .globl	_Z19reformatPack4_naivejPKcjPc
.extern .shared .align 16 .b8 SLB[];

.visible .entry _Z19reformatPack4_naivejPKcjPc(
	.param .u32 _Z19reformatPack4_naivejPKcjPc_param_0,
	.param .u64 .ptr .align 1 _Z19reformatPack4_naivejPKcjPc_param_1,
	.param .u32 _Z19reformatPack4_naivejPKcjPc_param_2,
	.param .u64 .ptr .align 1 _Z19reformatPack4_naivejPKcjPc_param_3
)
{
	.reg .b16 	%rs<2>;
	.reg .b32 	%r<22>;
	.reg .b64 	%rd<8>;

	ld.param.u64 	%rd1, [_Z19reformatPack4_naivejPKcjPc_param_1];
	ld.param.u64 	%rd2, [_Z19reformatPack4_naivejPKcjPc_param_3];
	cvta.to.global.u64 	%rd3, %rd2;
	cvta.to.global.u64 	%rd4, %rd1;
	mov.u32 	%r1, %ctaid.x;
	mov.u32 	%r2, %ntid.x;
	mov.u32 	%r3, %tid.x;
	mad.lo.s32 	%r4, %r1, %r2, %r3;
	mul.wide.u32 	%rd5, %r4, 4;
	add.s64 	%rd6, %rd4, %rd5;
	ld.global.u32 	%r5, [%rd6];
	shl.b32 	%r6, %r3, 2;
	mov.u32 	%r7, SLB;
	add.s32 	%r8, %r7, %r6;
	st.shared.u32 	[%r8], %r5;
	and.b32  	%r9, %r6, 4032;
	and.b32  	%r10, %r3, 15;
	or.b32  	%r11, %r9, %r10;
	add.s32 	%r12, %r7, %r11;
	ld.shared.u8 	%r13, [%r12];
	ld.shared.u8 	%rs1, [%r12+16];
	ld.shared.u8 	%r14, [%r12+32];
	ld.shared.u8 	%r15, [%r12+48];
	shl.b32 	%r16, %r15, 24;
	shl.b32 	%r17, %r14, 16;
	mul.wide.u16 	%r18, %rs1, 256;
	or.b32  	%r19, %r18, %r13;
	or.b32  	%r20, %r19, %r17;
	or.b32  	%r21, %r20, %r16;
	add.s64 	%rd7, %rd3, %rd5;
	st.global.u32 	[%rd7], %r21;
	ret;

}
	// .globl	_Z6byte_tPKcPc
.visible .entry _Z6byte_tPKcPc(
	.param .u64 .ptr .align 1 _Z6byte_tPKcPc_param_0,
	.param .u64 .ptr .align 1 _Z6byte_tPKcPc_param_1
)
{
	.reg .pred 	%p<7>;
	.reg .b32 	%r<27>;
	.reg .b64 	%rd<8>;

	ld.param.u64 	%rd1, [_Z6byte_tPKcPc_param_0];
	ld.param.u64 	%rd2, [_Z6byte_tPKcPc_param_1];
	cvta.to.global.u64 	%rd3, %rd2;
	cvta.to.global.u64 	%rd4, %rd1;
	mov.u32 	%r13, %tid.x;
	mov.u32 	%r14, %ctaid.x;
	mov.u32 	%r15, %ntid.x;
	mad.lo.s32 	%r16, %r14, %r15, %r13;
	mul.wide.u32 	%rd5, %r16, 4;
	add.s64 	%rd6, %rd4, %rd5;
	ld.global.u32 	%r17, [%rd6];
	and.b32  	%r18, %r13, 48;
	shr.u32 	%r19, %r13, 2;
	and.b32  	%r20, %r19, 3;
	and.b32  	%r21, %r13, 2;
	or.b32  	%r22, %r20, %r18;
	or.b32  	%r23, %r22, 4;
	or.b32  	%r24, %r22, 8;
	or.b32  	%r25, %r22, 12;
	shfl.sync.idx.b32	%r2|%p1, %r17, %r22, 31, -1;
	shfl.sync.idx.b32	%r3|%p2, %r17, %r23, 31, -1;
	shfl.sync.idx.b32	%r6|%p3, %r17, %r24, 31, -1;
	shfl.sync.idx.b32	%r7|%p4, %r17, %r25, 31, -1;
	setp.eq.s32 	%p5, %r21, 0;
	selp.b32 	%r8, 21520, 30258, %p5;
	and.b32  	%r26, %r13, 1;
	setp.eq.b32 	%p6, %r26, 1;
	selp.b32 	%r12, 30001, 25632, %p6;
	// begin inline asm
	prmt.b32 %r1, %r2, %r3, %r8;
	// end inline asm
	// begin inline asm
	prmt.b32 %r5, %r6, %r7, %r8;
	// end inline asm
	// begin inline asm
	prmt.b32 %r9, %r1, %r5, %r12;
	// end inline asm
	add.s64 	%rd7, %rd3, %rd5;
	st.global.u32 	[%rd7], %r9;
	ret;

}


// ===== COMPILED SASS (sm_100) =====

	.target	sm_100

	.elftype	@"ET_EXEC"


//--------------------- .note.nv.tkinfo           --------------------------
	.section	.note.nv.tkinfo,"",@"SHT_NOTE"
	.sectionflags	@"SHF_NOTE_NV_TKINFO"
	.tkinfo
        /*0018*/ 	.word	0x00000002
        /*0030*/ 	.string	""
        /*0030*/ 	.string	"ptxas"
        /*0030*/ 	.string	"Cuda compilation tools, release 13.0, V13.0.88"
        /*0030*/ 	.string	"Build cuda_13.0.r13.0/compiler.36424714_0"
        /*0030*/ 	.string	"-arch sm_100 -m 64 "



//--------------------- .note.nv.cuinfo           --------------------------
	.section	.note.nv.cuinfo,"",@"SHT_NOTE"
	.sectionflags	@"SHF_NOTE_NV_CUINFO"
        /*0018*/ 	.short	0x0002
        /*001a*/ 	.short	0x0064
        /*001c*/ 	.short	0x0082
	.zero		2


//--------------------- .nv.info                  --------------------------
	.section	.nv.info,"",@"SHT_CUDA_INFO"
	.align	4


	//----- nvinfo : EIATTR_REGCOUNT
	.align		4
        /*0000*/ 	.byte	0x04, 0x2f
        /*0002*/ 	.short	(.L_1 - .L_0)
	.align		4
.L_0:
        /*0004*/ 	.word	index@(_Z19reformatPack4_naivejPKcjPc)
        /*0008*/ 	.word	0x0000000d


	//----- nvinfo : EIATTR_FRAME_SIZE
	.align		4
.L_1:
        /*000c*/ 	.byte	0x04, 0x11
        /*000e*/ 	.short	(.L_3 - .L_2)
	.align		4
.L_2:
        /*0010*/ 	.word	index@(_Z19reformatPack4_naivejPKcjPc)
        /*0014*/ 	.word	0x00000000


	//----- nvinfo : EIATTR_REGCOUNT
	.align		4
.L_3:
        /*0018*/ 	.byte	0x04, 0x2f
        /*001a*/ 	.short	(.L_5 - .L_4)
	.align		4
.L_4:
        /*001c*/ 	.word	index@(_Z6byte_tPKcPc)
        /*0020*/ 	.word	0x00000012


	//----- nvinfo : EIATTR_FRAME_SIZE
	.align		4
.L_5:
        /*0024*/ 	.byte	0x04, 0x11
        /*0026*/ 	.short	(.L_7 - .L_6)
	.align		4
.L_6:
        /*0028*/ 	.word	index@(_Z6byte_tPKcPc)
        /*002c*/ 	.word	0x00000000


	//----- nvinfo : EIATTR_MIN_STACK_SIZE
	.align		4
.L_7:
        /*0030*/ 	.byte	0x04, 0x12
        /*0032*/ 	.short	(.L_9 - .L_8)
	.align		4
.L_8:
        /*0034*/ 	.word	index@(_Z6byte_tPKcPc)
        /*0038*/ 	.word	0x00000000


	//----- nvinfo : EIATTR_MIN_STACK_SIZE
	.align		4
.L_9:
        /*003c*/ 	.byte	0x04, 0x12
        /*003e*/ 	.short	(.L_11 - .L_10)
	.align		4
.L_10:
        /*0040*/ 	.word	index@(_Z19reformatPack4_naivejPKcjPc)
        /*0044*/ 	.word	0x00000000
.L_11:


//--------------------- .nv.compat                --------------------------
	.section	.nv.compat,"",@"SHT_CUDA_COMPAT_INFO"
	.align	4
        /*0000*/ 	.byte	0x02, 0x09, 0x00, 0x00, 0x02, 0x02, 0x01, 0x00, 0x02, 0x05, 0x05, 0x00, 0x03, 0x07, 0x01, 0x01
        /*0010*/ 	.byte	0x02, 0x03, 0x00, 0x00, 0x02, 0x06, 0x01, 0x00, 0x04, 0x0b, 0x08, 0x00, 0x09, 0x00, 0x00, 0x00
        /*0020*/ 	.byte	0x00, 0x00, 0x00, 0x00


//--------------------- .nv.info._Z6byte_tPKcPc   --------------------------
	.section	.nv.info._Z6byte_tPKcPc,"",@"SHT_CUDA_INFO"
	.sectionflags	@""
	.align	4


	//----- nvinfo : EIATTR_CUDA_API_VERSION
	.align		4
        /*0000*/ 	.byte	0x04, 0x37
        /*0002*/ 	.short	(.L_13 - .L_12)
.L_12:
        /*0004*/ 	.word	0x00000082


	//----- nvinfo : EIATTR_KPARAM_INFO
	.align		4
.L_13:
        /*0008*/ 	.byte	0x04, 0x17
        /*000a*/ 	.short	(.L_15 - .L_14)
.L_14:
        /*000c*/ 	.word	0x00000000
        /*0010*/ 	.short	0x0001
        /*0012*/ 	.short	0x0008
        /*0014*/ 	.byte	0x00, 0xf5, 0x21, 0x00


	//----- nvinfo : EIATTR_KPARAM_INFO
	.align		4
.L_15:
        /*0018*/ 	.byte	0x04, 0x17
        /*001a*/ 	.short	(.L_17 - .L_16)
.L_16:
        /*001c*/ 	.word	0x00000000
        /*0020*/ 	.short	0x0000
        /*0022*/ 	.short	0x0000
        /*0024*/ 	.byte	0x00, 0xf5, 0x21, 0x00


	//----- nvinfo : EIATTR_SPARSE_MMA_MASK
	.align		4
.L_17:
        /*0028*/ 	.byte	0x03, 0x50
        /*002a*/ 	.short	0x0000


	//----- nvinfo : EIATTR_MAXREG_COUNT
	.align		4
        /*002c*/ 	.byte	0x03, 0x1b
        /*002e*/ 	.short	0x00ff


	//----- nvinfo : EIATTR_MERCURY_ISA_VERSION
	.align		4
        /*0030*/ 	.byte	0x03, 0x5f
        /*0032*/ 	.short	0x0101


	//----- nvinfo : EIATTR_COOP_GROUP_MASK_REGIDS
	.align		4
        /*0034*/ 	.byte	0x04, 0x29
        /*0036*/ 	.short	(.L_19 - .L_18)


	//   ....[0]....
.L_18:
        /*0038*/ 	.word	0xffffffff


	//   ....[1]....
        /*003c*/ 	.word	0xffffffff


	//   ....[2]....
        /*0040*/ 	.word	0xffffffff


	//   ....[3]....
        /*0044*/ 	.word	0xffffffff


	//----- nvinfo : EIATTR_COOP_GROUP_INSTR_OFFSETS
	.align		4
.L_19:
        /*0048*/ 	.byte	0x04, 0x28
        /*004a*/ 	.short	(.L_21 - .L_20)


	//   ....[0]....
.L_20:
        /*004c*/ 	.word	0x00000170


	//   ....[1]....
        /*0050*/ 	.word	0x00000180


	//   ....[2]....
        /*0054*/ 	.word	0x00000190


	//   ....[3]....
        /*0058*/ 	.word	0x000001a0


	//----- nvinfo : EIATTR_VRC_CTA_INIT_COUNT
	.align		4
.L_21:
        /*005c*/ 	.byte	0x02, 0x4a
	.zero		1
	.zero		1


	//----- nvinfo : EIATTR_EXIT_INSTR_OFFSETS
	.align		4
        /*0060*/ 	.byte	0x04, 0x1c
        /*0062*/ 	.short	(.L_23 - .L_22)


	//   ....[0]....
.L_22:
        /*0064*/ 	.word	0x00000200


	//----- nvinfo : EIATTR_CBANK_PARAM_SIZE
	.align		4
.L_23:
        /*0068*/ 	.byte	0x03, 0x19
        /*006a*/ 	.short	0x0010


	//----- nvinfo : EIATTR_PARAM_CBANK
	.align		4
        /*006c*/ 	.byte	0x04, 0x0a
        /*006e*/ 	.short	(.L_25 - .L_24)
	.align		4
.L_24:
        /*0070*/ 	.word	index@(.nv.constant0._Z6byte_tPKcPc)
        /*0074*/ 	.short	0x0380
        /*0076*/ 	.short	0x0010


	//----- nvinfo : EIATTR_SW_WAR
	.align		4
.L_25:
        /*0078*/ 	.byte	0x04, 0x36
        /*007a*/ 	.short	(.L_27 - .L_26)
.L_26:
        /*007c*/ 	.word	0x00000008
.L_27:


//--------------------- .nv.info._Z19reformatPack4_naivejPKcjPc --------------------------
	.section	.nv.info._Z19reformatPack4_naivejPKcjPc,"",@"SHT_CUDA_INFO"
	.sectionflags	@""
	.align	4


	//----- nvinfo : EIATTR_CUDA_API_VERSION
	.align		4
        /*0000*/ 	.byte	0x04, 0x37
        /*0002*/ 	.short	(.L_29 - .L_28)
.L_28:
        /*0004*/ 	.word	0x00000082


	//----- nvinfo : EIATTR_KPARAM_INFO
	.align		4
.L_29:
        /*0008*/ 	.byte	0x04, 0x17
        /*000a*/ 	.short	(.L_31 - .L_30)
.L_30:
        /*000c*/ 	.word	0x00000000
        /*0010*/ 	.short	0x0003
        /*0012*/ 	.short	0x0018
        /*0014*/ 	.byte	0x00, 0xf5, 0x21, 0x00


	//----- nvinfo : EIATTR_KPARAM_INFO
	.align		4
.L_31:
        /*0018*/ 	.byte	0x04, 0x17
        /*001a*/ 	.short	(.L_33 - .L_32)
.L_32:
        /*001c*/ 	.word	0x00000000
        /*0020*/ 	.short	0x0002
        /*0022*/ 	.short	0x0010
        /*0024*/ 	.byte	0x00, 0xf0, 0x11, 0x00


	//----- nvinfo : EIATTR_KPARAM_INFO
	.align		4
.L_33:
        /*0028*/ 	.byte	0x04, 0x17
        /*002a*/ 	.short	(.L_35 - .L_34)
.L_34:
        /*002c*/ 	.word	0x00000000
        /*0030*/ 	.short	0x0001
        /*0032*/ 	.short	0x0008
        /*0034*/ 	.byte	0x00, 0xf5, 0x21, 0x00


	//----- nvinfo : EIATTR_KPARAM_INFO
	.align		4
.L_35:
        /*0038*/ 	.byte	0x04, 0x17
        /*003a*/ 	.short	(.L_37 - .L_36)
.L_36:
        /*003c*/ 	.word	0x00000000
        /*0040*/ 	.short	0x0000
        /*0042*/ 	.short	0x0000
        /*0044*/ 	.byte	0x00, 0xf0, 0x11, 0x00


	//----- nvinfo : EIATTR_SPARSE_MMA_MASK
	.align		4
.L_37:
        /*0048*/ 	.byte	0x03, 0x50
        /*004a*/ 	.short	0x0000


	//----- nvinfo : EIATTR_MAXREG_COUNT
	.align		4
        /*004c*/ 	.byte	0x03, 0x1b
        /*004e*/ 	.short	0x00ff


	//----- nvinfo : EIATTR_MERCURY_ISA_VERSION
	.align		4
        /*0050*/ 	.byte	0x03, 0x5f
        /*0052*/ 	.short	0x0101


	//----- nvinfo : EIATTR_VRC_CTA_INIT_COUNT
	.align		4
        /*0054*/ 	.byte	0x02, 0x4a
	.zero		1
	.zero		1


	//----- nvinfo : EIATTR_EXIT_INSTR_OFFSETS
	.align		4
        /*0058*/ 	.byte	0x04, 0x1c
        /*005a*/ 	.short	(.L_39 - .L_38)


	//   ....[0]....
.L_38:
        /*005c*/ 	.word	0x000001a0


	//----- nvinfo : EIATTR_CBANK_PARAM_SIZE
	.align		4
.L_39:
        /*0060*/ 	.byte	0x03, 0x19
        /*0062*/ 	.short	0x0020


	//----- nvinfo : EIATTR_PARAM_CBANK
	.align		4
        /*0064*/ 	.byte	0x04, 0x0a
        /*0066*/ 	.short	(.L_41 - .L_40)
	.align		4
.L_40:
        /*0068*/ 	.word	index@(.nv.constant0._Z19reformatPack4_naivejPKcjPc)
        /*006c*/ 	.short	0x0380
        /*006e*/ 	.short	0x0020


	//----- nvinfo : EIATTR_SW_WAR
	.align		4
.L_41:
        /*0070*/ 	.byte	0x04, 0x36
        /*0072*/ 	.short	(.L_43 - .L_42)
.L_42:
        /*0074*/ 	.word	0x00000008
.L_43:


//--------------------- .nv.callgraph             --------------------------
	.section	.nv.callgraph,"",@"SHT_CUDA_CALLGRAPH"
	.align	4
	.sectionentsize	8
	.align		4
        /*0000*/ 	.word	0x00000000
	.align		4
        /*0004*/ 	.word	0xffffffff
	.align		4
        /*0008*/ 	.word	0x00000000
	.align		4
        /*000c*/ 	.word	0xfffffffe
	.align		4
        /*0010*/ 	.word	0x00000000
	.align		4
        /*0014*/ 	.word	0xfffffffd
	.align		4
        /*0018*/ 	.word	0x00000000
	.align		4
        /*001c*/ 	.word	0xfffffffc


//--------------------- .text._Z6byte_tPKcPc      --------------------------
	.section	.text._Z6byte_tPKcPc,"ax",@progbits
	.align	128
        .global         _Z6byte_tPKcPc
        .type           _Z6byte_tPKcPc,@function
        .size           _Z6byte_tPKcPc,(.L_x_2 - _Z6byte_tPKcPc)
        .other          _Z6byte_tPKcPc,@"STO_CUDA_ENTRY STV_DEFAULT"
_Z6byte_tPKcPc:
.text._Z6byte_tPKcPc:
[----:B------:R-:W-:Y:S01]  /*0000*/  LDC R1, c[0x0][0x37c] ;  /* 0x0000df00ff017b82 */ /* 0x000fe20000000800 */
[----:B------:R-:W0:Y:S07]  /*0010*/  S2R R15, SR_TID.X ;  /* 0x00000000000f7919 */ /* 0x000e2e0000002100 */
[----:B------:R-:W0:Y:S01]  /*0020*/  S2UR UR6, SR_CTAID.X ;  /* 0x00000000000679c3 */ /* 0x000e220000002500 */
[----:B------:R-:W1:Y:S07]  /*0030*/  LDCU.64 UR4, c[0x0][0x358] ;  /* 0x00006b00ff0477ac */ /* 0x000e6e0008000a00 */
[----:B------:R-:W0:Y:S08]  /*0040*/  LDC R0, c[0x0][0x360] ;  /* 0x0000d800ff007b82 */ /* 0x000e300000000800 */
[----:B------:R-:W2:Y:S01]  /*0050*/  LDC.64 R2, c[0x0][0x380] ;  /* 0x0000e000ff027b82 */ /* 0x000ea20000000a00 */
[----:B0-----:R-:W-:-:S04]  /*0060*/  IMAD R5, R0, UR6, R15 ;  /* 0x0000000600057c24 */ /* 0x001fc8000f8e020f */
[----:B--2---:R-:W-:-:S05]  /*0070*/  IMAD.WIDE.U32 R2, R5, 0x4, R2 ;  /* 0x0000000405027825 */ /* 0x004fca00078e0002 */
[----:B-1----:R0:W2:Y:S01]  /*0080*/  LDG.E R0, desc[UR4][R2.64] ;  /* 0x0000000402007981 */ /* 0x0020a2000c1e1900 */
[--C-:B------:R-:W-:Y:S01]  /*0090*/  SHF.R.U32.HI R4, RZ, 0x2, R15.reuse ;  /* 0x00000002ff047819 */ /* 0x100fe2000001160f */
[----:B------:R-:W-:Y:S01]  /*00a0*/  IMAD.MOV.U32 R8, RZ, RZ, 0x5410 ;  /* 0x00005410ff087424 */ /* 0x000fe200078e00ff */
[C---:B------:R-:W-:Y:S02]  /*00b0*/  LOP3.LUT P0, RZ, R15.reuse, 0x2, RZ, 0xc0, !PT ;  /* 0x000000020fff7812 */ /* 0x040fe4000780c0ff */
[----:B------:R-:W-:Y:S02]  /*00c0*/  LOP3.LUT R4, R4, 0x3, RZ, 0xc0, !PT ;  /* 0x0000000304047812 */ /* 0x000fe400078ec0ff */
[----:B------:R-:W-:Y:S02]  /*00d0*/  LOP3.LUT R10, R15, 0x1, RZ, 0xc0, !PT ;  /* 0x000000010f0a7812 */ /* 0x000fe400078ec0ff */
[----:B------:R-:W-:Y:S01]  /*00e0*/  LOP3.LUT R7, R4, 0x30, R15, 0xf8, !PT ;  /* 0x0000003004077812 */ /* 0x000fe200078ef80f */
[----:B0-----:R-:W0:Y:S01]  /*00f0*/  LDC.64 R2, c[0x0][0x388] ;  /* 0x0000e200ff027b82 */ /* 0x001e220000000a00 */
[----:B------:R-:W-:-:S02]  /*0100*/  SEL R8, R8, 0x7632, !P0 ;  /* 0x0000763208087807 */ /* 0x000fc40004000000 */
[C---:B------:R-:W-:Y:S02]  /*0110*/  LOP3.LUT R9, R7.reuse, 0x4, RZ, 0xfc, !PT ;  /* 0x0000000407097812 */ /* 0x040fe400078efcff */
[C---:B------:R-:W-:Y:S02]  /*0120*/  LOP3.LUT R11, R7.reuse, 0x8, RZ, 0xfc, !PT ;  /* 0x00000008070b7812 */ /* 0x040fe400078efcff */
[----:B------:R-:W-:Y:S02]  /*0130*/  LOP3.LUT R13, R7, 0xc, RZ, 0xfc, !PT ;  /* 0x0000000c070d7812 */ /* 0x000fe400078efcff */
[----:B------:R-:W-:Y:S01]  /*0140*/  ISETP.NE.U32.AND P0, PT, R10, 0x1, PT ;  /* 0x000000010a00780c */ /* 0x000fe20003f05070 */
[----:B------:R-:W-:Y:S02]  /*0150*/  IMAD.MOV.U32 R10, RZ, RZ, 0x7531 ;  /* 0x00007531ff0a7424 */ /* 0x000fe400078e00ff */
[----:B0-----:R-:W-:Y:S01]  /*0160*/  IMAD.WIDE.U32 R2, R5, 0x4, R2 ;  /* 0x0000000405027825 */ /* 0x001fe200078e0002 */
[----:B--2---:R-:W-:Y:S04]  /*0170*/  SHFL.IDX PT, R7, R0, R7, 0x1f ;  /* 0x00001f0700077589 */ /* 0x004fe800000e0000 */
[----:B------:R-:W0:Y:S04]  /*0180*/  SHFL.IDX PT, R4, R0, R9, 0x1f ;  /* 0x00001f0900047589 */ /* 0x000e2800000e0000 */
[----:B------:R-:W-:Y:S04]  /*0190*/  SHFL.IDX PT, R11, R0, R11, 0x1f ;  /* 0x00001f0b000b7589 */ /* 0x000fe800000e0000 */
[----:B------:R-:W1:Y:S01]  /*01a0*/  SHFL.IDX PT, R6, R0, R13, 0x1f ;  /* 0x00001f0d00067589 */ /* 0x000e6200000e0000 */
[----:B0-----:R-:W-:-:S02]  /*01b0*/  PRMT R7, R7, R8, R4 ;  /* 0x0000000807077216 */ /* 0x001fc40000000004 */
[----:B------:R-:W-:Y:S02]  /*01c0*/  SEL R4, R10, 0x6420, !P0 ;  /* 0x000064200a047807 */ /* 0x000fe40004000000 */
[----:B-1----:R-:W-:-:S04]  /*01d0*/  PRMT R6, R11, R8, R6 ;  /* 0x000000080b067216 */ /* 0x002fc80000000006 */
[----:B------:R-:W-:-:S05]  /*01e0*/  PRMT R7, R7, R4, R6 ;  /* 0x0000000407077216 */ /* 0x000fca0000000006 */
[----:B------:R-:W-:Y:S01]  /*01f0*/  STG.E desc[UR4][R2.64], R7 ;  /* 0x0000000702007986 */ /* 0x000fe2000c101904 */
[----:B------:R-:W-:Y:S05]  /*0200*/  EXIT ;  /* 0x000000000000794d */ /* 0x000fea0003800000 */
.L_x_0:
[----:B------:R-:W-:-:S00]  /*0210*/  BRA `(.L_x_0) ;  /* 0xfffffffc00fc7947 */ /* 0x000fc0000383ffff */
[----:B------:R-:W-:-:S00]  /*0220*/  NOP ;  /* 0x0000000000007918 */ /* 0x000fc00000000000 */
        /* <DEDUP_REMOVED lines=13> */
.L_x_2:


//--------------------- .text._Z19reformatPack4_naivejPKcjPc --------------------------
	.section	.text._Z19reformatPack4_naivejPKcjPc,"ax",@progbits
	.align	128
        .global         _Z19reformatPack4_naivejPKcjPc
        .type           _Z19reformatPack4_naivejPKcjPc,@function
        .size           _Z19reformatPack4_naivejPKcjPc,(.L_x_3 - _Z19reformatPack4_naivejPKcjPc)
        .other          _Z19reformatPack4_naivejPKcjPc,@"STO_CUDA_ENTRY STV_DEFAULT"
_Z19reformatPack4_naivejPKcjPc:
.text._Z19reformatPack4_naivejPKcjPc:
        /* <DEDUP_REMOVED lines=9> */
[----:B------:R-:W1:Y:S01]  /*0090*/  S2UR UR5, SR_CgaCtaId ;  /* 0x00000000000579c3 */ /* 0x000e620000008800 */
[----:B------:R-:W-:Y:S01]  /*00a0*/  SHF.L.U32 R7, R6, 0x2, RZ ;  /* 0x0000000206077819 */ /* 0x000fe200000006ff */
[----:B------:R-:W-:-:S03]  /*00b0*/  UMOV UR4, 0x400 ;  /* 0x0000040000047882 */ /* 0x000fc60000000000 */
[----:B------:R-:W-:-:S04]  /*00c0*/  LOP3.LUT R4, R7, 0xfc0, RZ, 0xc0, !PT ;  /* 0x00000fc007047812 */ /* 0x000fc800078ec0ff */
[----:B------:R-:W-:Y:S01]  /*00d0*/  LOP3.LUT R4, R4, 0xf, R6, 0xf8, !PT ;  /* 0x0000000f04047812 */ /* 0x000fe200078ef806 */
[----:B0-----:R-:W0:Y:S01]  /*00e0*/  LDC.64 R2, c[0x0][0x398] ;  /* 0x0000e600ff027b82 */ /* 0x001e220000000a00 */
[----:B-1----:R-:W-:Y:S01]  /*00f0*/  ULEA UR4, UR5, UR4, 0x18 ;  /* 0x0000000405047291 */ /* 0x002fe2000f8ec0ff */
[----:B0-----:R-:W-:-:S08]  /*0100*/  IMAD.WIDE.U32 R2, R5, 0x4, R2 ;  /* 0x0000000405027825 */ /* 0x001fd000078e0002 */
[----:B--2---:R-:W-:Y:S04]  /*0110*/  STS [R7+UR4], R0 ;  /* 0x0000000007007988 */ /* 0x004fe80008000804 */
[----:B------:R-:W-:Y:S04]  /*0120*/  LDS.U8 R6, [R4+UR4] ;  /* 0x0000000404067984 */ /* 0x000fe80008000000 */
[----:B------:R-:W0:Y:S04]  /*0130*/  LDS.U8 R9, [R4+UR4+0x10] ;  /* 0x0000100404097984 */ /* 0x000e280008000000 */
[----:B------:R-:W1:Y:S04]  /*0140*/  LDS.U8 R8, [R4+UR4+0x20] ;  /* 0x0000200404087984 */ /* 0x000e680008000000 */
[----:B------:R-:W2:Y:S01]  /*0150*/  LDS.U8 R10, [R4+UR4+0x30] ;  /* 0x00003004040a7984 */ /* 0x000ea20008000000 */
[----:B0-----:R-:W-:-:S04]  /*0160*/  LEA R9, R9, R6, 0x8 ;  /* 0x0000000609097211 */ /* 0x001fc800078e40ff */
[----:B-1----:R-:W-:-:S04]  /*0170*/  LEA R9, R8, R9, 0x10 ;  /* 0x0000000908097211 */ /* 0x002fc800078e80ff */
[----:B--2---:R-:W-:-:S05]  /*0180*/  LEA R9, R10, R9, 0x18 ;  /* 0x000000090a097211 */ /* 0x004fca00078ec0ff */
[----:B------:R-:W-:Y:S01]  /*0190*/  STG.E desc[UR6][R2.64], R9 ;  /* 0x0000000902007986 */ /* 0x000fe2000c101906 */
[----:B------:R-:W-:Y:S05]  /*01a0*/  EXIT ;  /* 0x000000000000794d */ /* 0x000fea0003800000 */
.L_x_1:
        /* <DEDUP_REMOVED lines=13> */
.L_x_3:


//--------------------- .nv.shared._Z6byte_tPKcPc --------------------------
	.section	.nv.shared._Z6byte_tPKcPc,"aw",@nobits
	.sectionflags	@""
	.align	16
	.zero		1024


//--------------------- .nv.shared.reserved.0     --------------------------
	.section	.nv.shared.reserved.0,"aw",@nobits
	.weak		__nv_reservedSMEM_offset_0_alias
	.size		__nv_reservedSMEM_offset_0_alias, 0, 64
	.other		__nv_reservedSMEM_offset_0_alias,@"STO_CUDA_RESERVED_SHARED STV_DEFAULT"
__nv_reservedSMEM_offset_0_alias:
	.zero		0
	.zero		64


//--------------------- .nv.shared._Z19reformatPack4_naivejPKcjPc --------------------------
	.section	.nv.shared._Z19reformatPack4_naivejPKcjPc,"aw",@nobits
	.sectionflags	@""
	.align	16
	.zero		1024


//--------------------- .nv.constant0._Z6byte_tPKcPc --------------------------
	.section	.nv.constant0._Z6byte_tPKcPc,"a",@progbits
	.sectionflags	@""
	.align	4
.nv.constant0._Z6byte_tPKcPc:
	.zero		912


//--------------------- .nv.constant0._Z19reformatPack4_naivejPKcjPc --------------------------
	.section	.nv.constant0._Z19reformatPack4_naivejPKcjPc,"a",@progbits
	.sectionflags	@""
	.align	4
.nv.constant0._Z19reformatPack4_naivejPKcjPc:
	.zero		928


//--------------------- SYMBOLS --------------------------

	.type		.nv.reservedSmem.offset0,@object
	.size		.nv.reservedSmem.offset0,0x4
	.type		.nv.reservedSmem.cap,@object
	.size		.nv.reservedSmem.cap,0x4
